//
// Generated by NVIDIA NVVM Compiler
//
// Compiler Build ID: CL-36424714
// Cuda compilation tools, release 13.0, V13.0.88
// Based on NVVM 20.0.0
//

.version 9.0
.target sm_100
.address_size 64

	// .globl	_Z15Vector_AdditionPl

.visible .entry _Z15Vector_AdditionPl(
	.param .u64 .ptr .align 1 _Z15Vector_AdditionPl_param_0
)
{
	.reg .pred 	%p<2>;
	.reg .b32 	%r<5>;
	.reg .b64 	%rd<7>;

	ld.param.u64 	%rd1, [_Z15Vector_AdditionPl_param_0];
	mov.u32 	%r2, %tid.x;
	mov.u32 	%r3, %ctaid.x;
	mov.u32 	%r4, %ntid.x;
	mad.lo.s32 	%r1, %r3, %r4, %r2;
	setp.gt.u32 	%p1, %r1, 255;
	@%p1 bra 	$L__BB0_2;
	cvta.to.global.u64 	%rd2, %rd1;
	mul.wide.u32 	%rd3, %r1, 8;
	add.s64 	%rd4, %rd2, %rd3;
	ld.global.u64 	%rd5, [%rd4];
	add.s64 	%rd6, %rd5, 45;
	st.global.u64 	[%rd4], %rd6;
$L__BB0_2:
	ret;

}


// ===== COMPILED SASS (sm_100) =====

	.target	sm_100

	.elftype	@"ET_EXEC"


//--------------------- .note.nv.tkinfo           --------------------------
	.section	.note.nv.tkinfo,"",@"SHT_NOTE"
	.sectionflags	@"SHF_NOTE_NV_TKINFO"
	.tkinfo
        /*0018*/ 	.word	0x00000002
        /*0030*/ 	.string	""
        /*0030*/ 	.string	"ptxas"
        /*0030*/ 	.string	"Cuda compilation tools, release 13.0, V13.0.88"
        /*0030*/ 	.string	"Build cuda_13.0.r13.0/compiler.36424714_0"
        /*0030*/ 	.string	"-arch sm_100 -m 64 "



//--------------------- .note.nv.cuinfo           --------------------------
	.section	.note.nv.cuinfo,"",@"SHT_NOTE"
	.sectionflags	@"SHF_NOTE_NV_CUINFO"
        /*0018*/ 	.short	0x0002
        /*001a*/ 	.short	0x0064
        /*001c*/ 	.short	0x0082
	.zero		2


//--------------------- .nv.info                  --------------------------
	.section	.nv.info,"",@"SHT_CUDA_INFO"
	.align	4


	//----- nvinfo : EIATTR_REGCOUNT
	.align		4
        /*0000*/ 	.byte	0x04, 0x2f
        /*0002*/ 	.short	(.L_1 - .L_0)
	.align		4
.L_0:
        /*0004*/ 	.word	index@(_Z15Vector_AdditionPl)
        /*0008*/ 	.word	0x00000008


	//----- nvinfo : EIATTR_FRAME_SIZE
	.align		4
.L_1:
        /*000c*/ 	.byte	0x04, 0x11
        /*000e*/ 	.short	(.L_3 - .L_2)
	.align		4
.L_2:
        /*0010*/ 	.word	index@(_Z15Vector_AdditionPl)
        /*0014*/ 	.word	0x00000000


	//----- nvinfo : EIATTR_MIN_STACK_SIZE
	.align		4
.L_3:
        /*0018*/ 	.byte	0x04, 0x12
        /*001a*/ 	.short	(.L_5 - .L_4)
	.align		4
.L_4:
        /*001c*/ 	.word	index@(_Z15Vector_AdditionPl)
        /*0020*/ 	.word	0x00000000
.L_5:


//--------------------- .nv.compat                --------------------------
	.section	.nv.compat,"",@"SHT_CUDA_COMPAT_INFO"
	.align	4
        /*0000*/ 	.byte	0x02, 0x09, 0x00, 0x00, 0x02, 0x02, 0x01, 0x00, 0x02, 0x05, 0x05, 0x00, 0x03, 0x07, 0x01, 0x01
        /*0010*/ 	.byte	0x02, 0x03, 0x00, 0x00, 0x02, 0x06, 0x01, 0x00, 0x04, 0x0b, 0x08, 0x00, 0x09, 0x00, 0x00, 0x00
        /*0020*/ 	.byte	0x00, 0x00, 0x00, 0x00


//--------------------- .nv.info._Z15Vector_AdditionPl --------------------------
	.section	.nv.info._Z15Vector_AdditionPl,"",@"SHT_CUDA_INFO"
	.sectionflags	@""
	.align	4


	//----- nvinfo : EIATTR_CUDA_API_VERSION
	.align		4
        /*0000*/ 	.byte	0x04, 0x37
        /*0002*/ 	.short	(.L_7 - .L_6)
.L_6:
        /*0004*/ 	.word	0x00000082


	//----- nvinfo : EIATTR_KPARAM_INFO
	.align		4
.L_7:
        /*0008*/ 	.byte	0x04, 0x17
        /*000a*/ 	.short	(.L_9 - .L_8)
.L_8:
        /*000c*/ 	.word	0x00000000
        /*0010*/ 	.short	0x0000
        /*0012*/ 	.short	0x0000
        /*0014*/ 	.byte	0x00, 0xf5, 0x21, 0x00


	//----- nvinfo : EIATTR_SPARSE_MMA_MASK
	.align		4
.L_9:
        /*0018*/ 	.byte	0x03, 0x50
        /*001a*/ 	.short	0x0000


	//----- nvinfo : EIATTR_MAXREG_COUNT
	.align		4
        /*001c*/ 	.byte	0x03, 0x1b
        /*001e*/ 	.short	0x00ff


	//----- nvinfo : EIATTR_MERCURY_ISA_VERSION
	.align		4
        /*0020*/ 	.byte	0x03, 0x5f
        /*0022*/ 	.short	0x0101


	//----- nvinfo : EIATTR_VRC_CTA_INIT_COUNT
	.align		4
        /*0024*/ 	.byte	0x02, 0x4a
	.zero		1
	.zero		1


	//----- nvinfo : EIATTR_EXIT_INSTR_OFFSETS
	.align		4
        /*0028*/ 	.byte	0x04, 0x1c
        /*002a*/ 	.short	(.L_11 - .L_10)


	//   ....[0]....
.L_10:
        /*002c*/ 	.word	0x00000060


	//   ....[1]....
        /*0030*/ 	.word	0x000000e0


	//----- nvinfo : EIATTR_CBANK_PARAM_SIZE
	.align		4
.L_11:
        /*0034*/ 	.byte	0x03, 0x19
        /*0036*/ 	.short	0x0008


	//----- nvinfo : EIATTR_PARAM_CBANK
	.align		4
        /*0038*/ 	.byte	0x04, 0x0a
        /*003a*/ 	.short	(.L_13 - .L_12)
	.align		4
.L_12:
        /*003c*/ 	.word	index@(.nv.constant0._Z15Vector_AdditionPl)
        /*0040*/ 	.short	0x0380
        /*0042*/ 	.short	0x0008


	//----- nvinfo : EIATTR_SW_WAR
	.align		4
.L_13:
        /*0044*/ 	.byte	0x04, 0x36
        /*0046*/ 	.short	(.L_15 - .L_14)
.L_14:
        /*0048*/ 	.word	0x00000008
.L_15:


//--------------------- .nv.callgraph             --------------------------
	.section	.nv.callgraph,"",@"SHT_CUDA_CALLGRAPH"
	.align	4
	.sectionentsize	8
	.align		4
        /*0000*/ 	.word	0x00000000
	.align		4
        /*0004*/ 	.word	0xffffffff
	.align		4
        /*0008*/ 	.word	0x00000000
	.align		4
        /*000c*/ 	.word	0xfffffffe
	.align		4
        /*0010*/ 	.word	0x00000000
	.align		4
        /*0014*/ 	.word	0xfffffffd
	.align		4
        /*0018*/ 	.word	0x00000000
	.align		4
        /*001c*/ 	.word	0xfffffffc


//--------------------- .text._Z15Vector_AdditionPl --------------------------
	.section	.text._Z15Vector_AdditionPl,"ax",@progbits
	.align	128
        .global         _Z15Vector_AdditionPl
        .type           _Z15Vector_AdditionPl,@function
        .size           _Z15Vector_AdditionPl,(.L_x_1 - _Z15Vector_AdditionPl)
        .other          _Z15Vector_AdditionPl,@"STO_CUDA_ENTRY STV_DEFAULT"
_Z15Vector_AdditionPl:
.text._Z15Vector_AdditionPl:
[----:B------:R-:W-:Y:S01]  /*0000*/  LDC R1, c[0x0][0x37c] ;  /* 0x0000df00ff017b82 */ /* 0x000fe20000000800 */
[----:B------:R-:W0:Y:S07]  /*0010*/  S2R R5, SR_TID.X ;  /* 0x0000000000057919 */ /* 0x000e2e0000002100 */
[----:B------:R-:W0:Y:S08]  /*0020*/  S2UR UR4, SR_CTAID.X ;  /* 0x00000000000479c3 */ /* 0x000e300000002500 */
[----:B------:R-:W0:Y:S02]  /*0030*/  LDC R0, c[0x0][0x360] ;  /* 0x0000d800ff007b82 */ /* 0x000e240000000800 */
[----:B0-----:R-:W-:-:S05]  /*0040*/  IMAD R5, R0, UR4, R5 ;  /* 0x0000000400057c24 */ /* 0x001fca000f8e0205 */
[----:B------:R-:W-:-:S13]  /*0050*/  ISETP.GT.U32.AND P0, PT, R5, 0xff, PT ;  /* 0x000000ff0500780c */ /* 0x000fda0003f04070 */
[----:B------:R-:W-:Y:S05]  /*0060*/  @P0 EXIT ;  /* 0x000000000000094d */ /* 0x000fea0003800000 */
[----:B------:R-:W0:Y:S01]  /*0070*/  LDC.64 R2, c[0x0][0x380] ;  /* 0x0000e000ff027b82 */ /* 0x000e220000000a00 */
[----:B------:R-:W1:Y:S01]  /*0080*/  LDCU.64 UR4, c[0x0][0x358] ;  /* 0x00006b00ff0477ac */ /* 0x000e620008000a00 */
[----:B0-----:R-:W-:-:S05]  /*0090*/  IMAD.WIDE.U32 R2, R5, 0x8, R2 ;  /* 0x0000000805027825 */ /* 0x001fca00078e0002 */
[----:B-1----:R-:W2:Y:S02]  /*00a0*/  LDG.E.64 R4, desc[UR4][R2.64] ;  /* 0x0000000402047981 */ /* 0x002ea4000c1e1b00 */
[----:B--2---:R-:W-:-:S04]  /*00b0*/  IADD3 R4, P0, PT, R4, 0x2d, RZ ;  /* 0x0000002d04047810 */ /* 0x004fc80007f1e0ff */
[----:B------:R-:W-:-:S05]  /*00c0*/  IADD3.X R5, PT, PT, RZ, R5, RZ, P0, !PT ;  /* 0x00000005ff057210 */ /* 0x000fca00007fe4ff */
[----:B------:R-:W-:Y:S01]  /*00d0*/  STG.E.64 desc[UR4][R2.64], R4 ;  /* 0x0000000402007986 */ /* 0x000fe2000c101b04 */
[----:B------:R-:W-:Y:S05]  /*00e0*/  EXIT ;  /* 0x000000000000794d */ /* 0x000fea0003800000 */
.L_x_0:
[----:B------:R-:W-:-:S00]  /*00f0*/  BRA `(.L_x_0) ;  /* 0xfffffffc00fc7947 */ /* 0x000fc0000383ffff */
[----:B------:R-:W-:-:S00]  /*0100*/  NOP ;  /* 0x0000000000007918 */ /* 0x000fc00000000000 */
[----:B------:R-:W-:-:S00]  /*0110*/  NOP ;  /* 0x0000000000007918 */ /* 0x000fc00000000000 */
[----:B------:R-:W-:-:S00]  /*0120*/  NOP ;  /* 0x0000000000007918 */ /* 0x000fc00000000000 */
[----:B------:R-:W-:-:S00]  /*0130*/  NOP ;  /* 0x0000000000007918 */ /* 0x000fc00000000000 */
[----:B------:R-:W-:-:S00]  /*0140*/  NOP ;  /* 0x0000000000007918 */ /* 0x000fc00000000000 */
[----:B------:R-:W-:-:S00]  /*0150*/  NOP ;  /* 0x0000000000007918 */ /* 0x000fc00000000000 */
[----:B------:R-:W-:-:S00]  /*0160*/  NOP ;  /* 0x0000000000007918 */ /* 0x000fc00000000000 */
[----:B------:R-:W-:-:S00]  /*0170*/  NOP ;  /* 0x0000000000007918 */ /* 0x000fc00000000000 */
.L_x_1:


//--------------------- .nv.shared.reserved.0     --------------------------
	.section	.nv.shared.reserved.0,"aw",@nobits
	.weak		__nv_reservedSMEM_offset_0_alias
	.size		__nv_reservedSMEM_offset_0_alias, 0, 64
	.other		__nv_reservedSMEM_offset_0_alias,@"STO_CUDA_RESERVED_SHARED STV_DEFAULT"
__nv_reservedSMEM_offset_0_alias:
	.zero		0
	.zero		64


//--------------------- .nv.constant0._Z15Vector_AdditionPl --------------------------
	.section	.nv.constant0._Z15Vector_AdditionPl,"a",@progbits
	.sectionflags	@""
	.align	4
.nv.constant0._Z15Vector_AdditionPl:
	.zero		904


//--------------------- SYMBOLS --------------------------

	.type		.nv.reservedSmem.offset0,@object
	.size		.nv.reservedSmem.offset0,0x4
